	.headerflags	@"EF_CUDA_TEXMODE_UNIFIED EF_CUDA_64BIT_ADDRESS EF_CUDA_ACCELERATORS EF_CUDA_SM90 EF_CUDA_VIRTUAL_SM(EF_CUDA_SM90)"
	.elftype	@"ET_EXEC"


//--------------------- .nv.info                  --------------------------
	.section	.nv.info,"",@"SHT_CUDA_INFO"
	.align	4


	//----- nvinfo : EIATTR_REGCOUNT
	.align		4
        /*0000*/ 	.byte	0x04, 0x2f
        /*0002*/ 	.short	(.L_1 - .L_0)
	.align		4
.L_0:
        /*0004*/ 	.word	index@(triton_poi_fused__softmax_add_2)
        /*0008*/ 	.word	0x00000020


	//----- nvinfo : EIATTR_MIN_STACK_SIZE
	.align		4
.L_1:
        /*000c*/ 	.byte	0x04, 0x12
        /*000e*/ 	.short	(.L_3 - .L_2)
	.align		4
.L_2:
        /*0010*/ 	.word	index@(triton_poi_fused__softmax_add_2)
        /*0014*/ 	.word	0x00000000


	//----- nvinfo : EIATTR_FRAME_SIZE
	.align		4
.L_3:
        /*0018*/ 	.byte	0x04, 0x11
        /*001a*/ 	.short	(.L_5 - .L_4)
	.align		4
.L_4:
        /*001c*/ 	.word	index@(triton_poi_fused__softmax_add_2)
        /*0020*/ 	.word	0x00000000


	//----- nvinfo : EIATTR_MIN_STACK_SIZE
	.align		4
.L_5:
        /*0024*/ 	.byte	0x04, 0x12
        /*0026*/ 	.short	(.L_7 - .L_6)
	.align		4
.L_6:
        /*0028*/ 	.word	index@(triton_poi_fused__softmax_add_2)
        /*002c*/ 	.word	0x00000000
.L_7:


//--------------------- .nv.info.triton_poi_fused__softmax_add_2 --------------------------
	.section	.nv.info.triton_poi_fused__softmax_add_2,"",@"SHT_CUDA_INFO"
	.sectionflags	@""
	.align	4


	//----- nvinfo : EIATTR_CUDA_API_VERSION
	.align		4
        /*0000*/ 	.byte	0x04, 0x37
        /*0002*/ 	.short	(.L_9 - .L_8)
.L_8:
        /*0004*/ 	.word	0x0000007c


	//----- nvinfo : EIATTR_KPARAM_INFO
	.align		4
.L_9:
        /*0008*/ 	.byte	0x04, 0x17
        /*000a*/ 	.short	(.L_11 - .L_10)
.L_10:
        /*000c*/ 	.word	0x00000000
        /*0010*/ 	.short	0x0004
        /*0012*/ 	.short	0x0020
        /*0014*/ 	.byte	0x00, 0xf0, 0x11, 0x00


	//----- nvinfo : EIATTR_KPARAM_INFO
	.align		4
.L_11:
        /*0018*/ 	.byte	0x04, 0x17
        /*001a*/ 	.short	(.L_13 - .L_12)
.L_12:
        /*001c*/ 	.word	0x00000000
        /*0020*/ 	.short	0x0003
        /*0022*/ 	.short	0x0018
        /*0024*/ 	.byte	0x00, 0xf4, 0x21, 0x00


	//----- nvinfo : EIATTR_KPARAM_INFO
	.align		4
.L_13:
        /*0028*/ 	.byte	0x04, 0x17
        /*002a*/ 	.short	(.L_15 - .L_14)
.L_14:
        /*002c*/ 	.word	0x00000000
        /*0030*/ 	.short	0x0002
        /*0032*/ 	.short	0x0010
        /*0034*/ 	.byte	0x00, 0xf4, 0x21, 0x00


	//----- nvinfo : EIATTR_KPARAM_INFO
	.align		4
.L_15:
        /*0038*/ 	.byte	0x04, 0x17
        /*003a*/ 	.short	(.L_17 - .L_16)
.L_16:
        /*003c*/ 	.word	0x00000000
        /*0040*/ 	.short	0x0001
        /*0042*/ 	.short	0x0008
        /*0044*/ 	.byte	0x00, 0xf4, 0x21, 0x00


	//----- nvinfo : EIATTR_KPARAM_INFO
	.align		4
.L_17:
        /*0048*/ 	.byte	0x04, 0x17
        /*004a*/ 	.short	(.L_19 - .L_18)
.L_18:
        /*004c*/ 	.word	0x00000000
        /*0050*/ 	.short	0x0000
        /*0052*/ 	.short	0x0000
        /*0054*/ 	.byte	0x00, 0xf4, 0x21, 0x00


	//----- nvinfo : EIATTR_SPARSE_MMA_MASK
	.align		4
.L_19:
        /*0058*/ 	.byte	0x03, 0x50
        /*005a*/ 	.short	0x0000


	//----- nvinfo : EIATTR_MAXREG_COUNT
	.align		4
        /*005c*/ 	.byte	0x03, 0x1b
        /*005e*/ 	.short	0x00ff


	//----- nvinfo : EIATTR_EXIT_INSTR_OFFSETS
	.align		4
        /*0060*/ 	.byte	0x04, 0x1c
        /*0062*/ 	.short	(.L_21 - .L_20)


	//   ....[0]....
.L_20:
        /*0064*/ 	.word	0x000009c0


	//   ....[1]....
        /*0068*/ 	.word	0x000009e0


	//----- nvinfo : EIATTR_REQNTID
	.align		4
.L_21:
        /*006c*/ 	.byte	0x04, 0x10
        /*006e*/ 	.short	(.L_23 - .L_22)
.L_22:
        /*0070*/ 	.word	0x00000020
        /*0074*/ 	.word	0x00000001
        /*0078*/ 	.word	0x00000001


	//----- nvinfo : EIATTR_CBANK_PARAM_SIZE
	.align		4
.L_23:
        /*007c*/ 	.byte	0x03, 0x19
        /*007e*/ 	.short	0x0024


	//----- nvinfo : EIATTR_PARAM_CBANK
	.align		4
        /*0080*/ 	.byte	0x04, 0x0a
        /*0082*/ 	.short	(.L_25 - .L_24)
	.align		4
.L_24:
        /*0084*/ 	.word	index@(.nv.constant0.triton_poi_fused__softmax_add_2)
        /*0088*/ 	.short	0x0210
        /*008a*/ 	.short	0x0024


	//----- nvinfo : EIATTR_SW_WAR
	.align		4
.L_25:
        /*008c*/ 	.byte	0x04, 0x36
        /*008e*/ 	.short	(.L_27 - .L_26)
.L_26:
        /*0090*/ 	.word	0x00000008
.L_27:


//--------------------- .nv.callgraph             --------------------------
	.section	.nv.callgraph,"",@"SHT_CUDA_CALLGRAPH"
	.align	4
	.sectionentsize	8
	.align		4
        /*0000*/ 	.word	0x00000000
	.align		4
        /*0004*/ 	.word	0xffffffff
	.align		4
        /*0008*/ 	.word	0x00000000
	.align		4
        /*000c*/ 	.word	0xfffffffe
	.align		4
        /*0010*/ 	.word	0x00000000
	.align		4
        /*0014*/ 	.word	0xfffffffd
	.align		4
        /*0018*/ 	.word	0x00000000
	.align		4
        /*001c*/ 	.word	0xfffffffc


//--------------------- .text.triton_poi_fused__softmax_add_2 --------------------------
	.section	.text.triton_poi_fused__softmax_add_2,"ax",@progbits
	.align	128
        .global         triton_poi_fused__softmax_add_2
        .type           triton_poi_fused__softmax_add_2,@function
        .size           triton_poi_fused__softmax_add_2,(.L_x_1 - triton_poi_fused__softmax_add_2)
        .other          triton_poi_fused__softmax_add_2,@"STO_CUDA_ENTRY STV_DEFAULT"
triton_poi_fused__softmax_add_2:
.text.triton_poi_fused__softmax_add_2:
[----:B------:R-:W0:Y:S01]  /*0000*/  LDC R1, c[0x0][0x28] ;  /* 0x00000a00ff017b82 */ /* 0x000e220000000800 */
[----:B------:R-:W1:Y:S07]  /*0010*/  S2R R0, SR_TID.X ;  /* 0x0000000000007919 */ /* 0x000e6e0000002100 */
[----:B------:R-:W2:Y:S01]  /*0020*/  LDC.64 R6, c[0x0][0x210] ;  /* 0x00008400ff067b82 */ /* 0x000ea20000000a00 */
[----:B------:R-:W-:Y:S02]  /*0030*/  CS2R R22, SRZ ;  /* 0x0000000000167805 */ /* 0x000fe4000001ff00 */
[----:B------:R-:W-:Y:S01]  /*0040*/  CS2R R20, SRZ ;  /* 0x0000000000147805 */ /* 0x000fe2000001ff00 */
[----:B------:R-:W3:Y:S01]  /*0050*/  S2R R9, SR_CTAID.X ;  /* 0x0000000000097919 */ /* 0x000ee20000002500 */
[----:B------:R-:W-:-:S03]  /*0060*/  ULDC.64 UR4, c[0x0][0x208] ;  /* 0x0000820000047ab9 */ /* 0x000fc60000000a00 */
[----:B------:R-:W4:Y:S01]  /*0070*/  LDC.64 R2, c[0x0][0x218] ;  /* 0x00008600ff027b82 */ /* 0x000f220000000a00 */
[----:B-1----:R-:W-:-:S04]  /*0080*/  SHF.L.U32 R0, R0, 0x1, RZ ;  /* 0x0000000100007819 */ /* 0x002fc800000006ff */
[----:B------:R-:W-:-:S04]  /*0090*/  LOP3.LUT R0, R0, 0x3e, RZ, 0xc0, !PT ;  /* 0x0000003e00007812 */ /* 0x000fc800078ec0ff */
[----:B---3--:R-:W-:Y:S02]  /*00a0*/  LEA R0, R9, R0, 0x6 ;  /* 0x0000000009007211 */ /* 0x008fe400078e30ff */
[----:B------:R-:W-:Y:S02]  /*00b0*/  SHF.R.S32.HI R9, RZ, 0x19, R9 ;  /* 0x00000019ff097819 */ /* 0x000fe40000011409 */
[----:B------:R-:W-:Y:S02]  /*00c0*/  SHF.R.S32.HI R5, RZ, 0x1f, R0 ;  /* 0x0000001fff057819 */ /* 0x000fe40000011400 */
[----:B------:R-:W-:Y:S02]  /*00d0*/  SGXT R9, R9, 0x1 ;  /* 0x000000010909781a */ /* 0x000fe40000000200 */
[----:B------:R-:W-:Y:S02]  /*00e0*/  LEA.HI R5, R5, R0, RZ, 0x2 ;  /* 0x0000000005057211 */ /* 0x000fe400078f10ff */
[----:B------:R-:W-:-:S02]  /*00f0*/  IADD3 R4, R0, 0x1, RZ ;  /* 0x0000000100047810 */ /* 0x000fc40007ffe0ff */
[----:B------:R-:W-:Y:S02]  /*0100*/  LOP3.LUT R15, R5, 0xfffffffc, RZ, 0xc0, !PT ;  /* 0xfffffffc050f7812 */ /* 0x000fe400078ec0ff */
[----:B------:R-:W-:Y:S02]  /*0110*/  LEA.HI R9, R9, R4, RZ, 0x2 ;  /* 0x0000000409097211 */ /* 0x000fe400078f10ff */
[----:B------:R-:W-:Y:S02]  /*0120*/  IADD3 R14, R0, -R15, RZ ;  /* 0x8000000f000e7210 */ /* 0x000fe40007ffe0ff */
[----:B------:R-:W-:Y:S02]  /*0130*/  LOP3.LUT R19, R15, 0x1, RZ, 0xfc, !PT ;  /* 0x000000010f137812 */ /* 0x000fe400078efcff */
[----:B------:R-:W-:Y:S01]  /*0140*/  ISETP.GE.AND P0, PT, R0, 0x40, PT ;  /* 0x000000400000780c */ /* 0x000fe20003f06270 */
[----:B------:R-:W-:Y:S01]  /*0150*/  IMAD R17, R14, 0x40, R15 ;  /* 0x000000400e117824 */ /* 0x000fe200078e020f */
[----:B------:R-:W-:-:S02]  /*0160*/  LOP3.LUT R9, R9, 0x3fffffc, RZ, 0xc0, !PT ;  /* 0x03fffffc09097812 */ /* 0x000fc400078ec0ff */
[----:B------:R-:W-:Y:S02]  /*0170*/  SHF.L.U32 R5, R0, 0x2, RZ ;  /* 0x0000000200057819 */ /* 0x000fe400000006ff */
[----:B------:R-:W-:Y:S02]  /*0180*/  SHF.L.U32 R13, R4, 0x2, RZ ;  /* 0x00000002040d7819 */ /* 0x000fe400000006ff */
[----:B------:R-:W-:Y:S02]  /*0190*/  LEA R11, R14, R19, 0x6 ;  /* 0x000000130e0b7211 */ /* 0x000fe400078e30ff */
[----:B------:R-:W-:Y:S01]  /*01a0*/  IADD3 R16, R4, -R9, RZ ;  /* 0x8000000904107210 */ /* 0x000fe20007ffe0ff */
[----:B--2---:R-:W-:-:S04]  /*01b0*/  IMAD.WIDE R4, R5, 0x4, R6 ;  /* 0x0000000405047825 */ /* 0x004fc800078e0206 */
[----:B------:R-:W-:Y:S01]  /*01c0*/  IMAD.WIDE R6, R13, 0x4, R6 ;  /* 0x000000040d067825 */ /* 0x000fe200078e0206 */
[C---:B------:R-:W-:Y:S02]  /*01d0*/  LEA R13, R16.reuse, R19, 0x6 ;  /* 0x00000013100d7211 */ /* 0x040fe400078e30ff */
[----:B------:R-:W-:Y:S02]  /*01e0*/  CS2R R24, SRZ ;  /* 0x0000000000187805 */ /* 0x000fe4000001ff00 */
[----:B------:R-:W-:Y:S01]  /*01f0*/  LEA R19, R16, R15, 0x6 ;  /* 0x0000000f10137211 */ /* 0x000fe200078e30ff */
[--C-:B----4-:R-:W-:Y:S01]  /*0200*/  IMAD.WIDE R10, R11, 0x4, R2.reuse ;  /* 0x000000040b0a7825 */ /* 0x110fe200078e0202 */
[----:B------:R-:W2:Y:S03]  /*0210*/  @!P0 LDG.E.EL R22, desc[UR4][R4.64+0x4] ;  /* 0x0000040404168981 */ /* 0x000ea6000c2e1900 */
[--C-:B------:R-:W-:Y:S01]  /*0220*/  IMAD.WIDE R8, R17, 0x4, R2.reuse ;  /* 0x0000000411087825 */ /* 0x100fe200078e0202 */
[----:B------:R1:W2:Y:S03]  /*0230*/  @!P0 LDG.E.EL R23, desc[UR4][R10.64] ;  /* 0x000000040a178981 */ /* 0x0002a6000c2e1900 */
[----:B------:R-:W-:Y:S01]  /*0240*/  IMAD.MOV.U32 R17, RZ, RZ, RZ ;  /* 0x000000ffff117224 */ /* 0x000fe200078e00ff */
[----:B------:R3:W4:Y:S01]  /*0250*/  @!P0 LDG.E.EL R20, desc[UR4][R8.64] ;  /* 0x0000000408148981 */ /* 0x000722000c2e1900 */
[----:B------:R-:W-:Y:S01]  /*0260*/  IMAD.WIDE R12, R13, 0x4, R2 ;  /* 0x000000040d0c7825 */ /* 0x000fe200078e0202 */
[----:B------:R-:W-:-:S02]  /*0270*/  LOP3.LUT R27, R15, 0x2, RZ, 0xfc, !PT ;  /* 0x000000020f1b7812 */ /* 0x000fc400078efcff */
[----:B------:R-:W-:Y:S01]  /*0280*/  CS2R R28, SRZ ;  /* 0x00000000001c7805 */ /* 0x000fe2000001ff00 */
[----:B------:R-:W5:Y:S01]  /*0290*/  @!P0 LDG.E.EL R25, desc[UR4][R4.64+0x8] ;  /* 0x0000080404198981 */ /* 0x000f62000c2e1900 */
[----:B-1----:R-:W-:Y:S01]  /*02a0*/  IMAD.WIDE R10, R19, 0x4, R2 ;  /* 0x00000004130a7825 */ /* 0x002fe200078e0202 */
[----:B------:R-:W-:Y:S02]  /*02b0*/  CS2R R18, SRZ ;  /* 0x0000000000127805 */ /* 0x000fe4000001ff00 */
[----:B------:R-:W4:Y:S04]  /*02c0*/  @!P0 LDG.E.EL R17, desc[UR4][R4.64] ;  /* 0x0000000404118981 */ /* 0x000f28000c2e1900 */
[----:B------:R-:W5:Y:S04]  /*02d0*/  @!P0 LDG.E.EL R24, desc[UR4][R12.64] ;  /* 0x000000040c188981 */ /* 0x000f68000c2e1900 */
[----:B------:R1:W5:Y:S04]  /*02e0*/  @!P0 LDG.E.EL R21, desc[UR4][R10.64] ;  /* 0x000000040a158981 */ /* 0x000368000c2e1900 */
[----:B------:R-:W5:Y:S04]  /*02f0*/  @!P0 LDG.E.EL R19, desc[UR4][R6.64+0x4] ;  /* 0x0000040406138981 */ /* 0x000f68000c2e1900 */
[----:B------:R-:W5:Y:S01]  /*0300*/  @!P0 LDG.E.EL R18, desc[UR4][R6.64] ;  /* 0x0000000406128981 */ /* 0x000f62000c2e1900 */
[----:B---3--:R-:W-:-:S02]  /*0310*/  LEA R9, R14, R27, 0x6 ;  /* 0x0000001b0e097211 */ /* 0x008fc400078e30ff */
[----:B------:R-:W-:-:S03]  /*0320*/  LEA R27, R16, R27, 0x6 ;  /* 0x0000001b101b7211 */ /* 0x000fc600078e30ff */
[----:B------:R-:W-:Y:S01]  /*0330*/  IMAD.WIDE R8, R9, 0x4, R2 ;  /* 0x0000000409087825 */ /* 0x000fe200078e0202 */
[----:B------:R-:W-:-:S03]  /*0340*/  LOP3.LUT R15, R15, 0x3, RZ, 0xfc, !PT ;  /* 0x000000030f0f7812 */ /* 0x000fc600078efcff */
[----:B01----:R-:W-:Y:S01]  /*0350*/  IMAD.WIDE R10, R27, 0x4, R2 ;  /* 0x000000041b0a7825 */ /* 0x003fe200078e0202 */
[----:B------:R-:W-:Y:S01]  /*0360*/  CS2R R26, SRZ ;  /* 0x00000000001a7805 */ /* 0x000fe2000001ff00 */
[----:B------:R0:W3:Y:S02]  /*0370*/  @!P0 LDG.E.EL R28, desc[UR4][R8.64] ;  /* 0x00000004081c8981 */ /* 0x0000e4000c2e1900 */
[----:B------:R-:W-:Y:S02]  /*0380*/  IMAD R13, R14, 0x40, R15 ;  /* 0x000000400e0d7824 */ /* 0x000fe400078e020f */
[----:B------:R1:W3:Y:S01]  /*0390*/  @!P0 LDG.E.EL R29, desc[UR4][R10.64] ;  /* 0x000000040a1d8981 */ /* 0x0002e2000c2e1900 */
[----:B------:R-:W-:-:S03]  /*03a0*/  HFMA2.MMA R14, -RZ, RZ, 0, 0 ;  /* 0x00000000ff0e7435 */ /* 0x000fc600000001ff */
[----:B------:R-:W3:Y:S01]  /*03b0*/  @!P0 LDG.E.EL R26, desc[UR4][R6.64+0x8] ;  /* 0x00000804061a8981 */ /* 0x000ee2000c2e1900 */
[----:B0-----:R-:W-:Y:S01]  /*03c0*/  IMAD.WIDE R8, R13, 0x4, R2 ;  /* 0x000000040d087825 */ /* 0x001fe200078e0202 */
[----:B------:R-:W-:Y:S01]  /*03d0*/  LEA R13, R16, R15, 0x6 ;  /* 0x0000000f100d7211 */ /* 0x000fe200078e30ff */
[----:B-1----:R-:W-:Y:S01]  /*03e0*/  HFMA2.MMA R10, -RZ, RZ, 0, 0 ;  /* 0x00000000ff0a7435 */ /* 0x002fe200000001ff */
[----:B------:R-:W-:-:S03]  /*03f0*/  MOV R15, RZ ;  /* 0x000000ff000f7202 */ /* 0x000fc60000000f00 */
[----:B------:R0:W3:Y:S01]  /*0400*/  @!P0 LDG.E.EL R14, desc[UR4][R4.64+0xc] ;  /* 0x00000c04040e8981 */ /* 0x0000e2000c2e1900 */
[----:B------:R-:W-:-:S03]  /*0410*/  IMAD.WIDE R12, R13, 0x4, R2 ;  /* 0x000000040d0c7825 */ /* 0x000fc600078e0202 */
[----:B------:R-:W3:Y:S04]  /*0420*/  @!P0 LDG.E.EL R27, desc[UR4][R8.64] ;  /* 0x00000004081b8981 */ /* 0x000ee8000c2e1900 */
[----:B------:R1:W3:Y:S01]  /*0430*/  @!P0 LDG.E.EL R15, desc[UR4][R6.64+0xc] ;  /* 0x00000c04060f8981 */ /* 0x0002e2000c2e1900 */
[----:B0-----:R-:W0:Y:S03]  /*0440*/  LDC.64 R4, c[0x0][0x220] ;  /* 0x00008800ff047b82 */ /* 0x001e260000000a00 */
[----:B------:R-:W3:Y:S05]  /*0450*/  @!P0 LDG.E.EL R10, desc[UR4][R12.64] ;  /* 0x000000040c0a8981 */ /* 0x000eea000c2e1900 */
[----:B-1----:R-:W1:Y:S01]  /*0460*/  LDC.64 R6, c[0x0][0x228] ;  /* 0x00008a00ff067b82 */ /* 0x002e620000000a00 */
[----:B0-----:R-:W-:-:S04]  /*0470*/  IMAD.WIDE R4, R0, 0x4, R4 ;  /* 0x0000000400047825 */ /* 0x001fc800078e0204 */
[----:B-1----:R-:W-:-:S04]  /*0480*/  IMAD.WIDE R6, R0, 0x4, R6 ;  /* 0x0000000400067825 */ /* 0x002fc800078e0206 */
[----:B--2---:R-:W-:Y:S01]  /*0490*/  FADD R22, R23, R22 ;  /* 0x0000001617167221 */ /* 0x004fe20000000000 */
[----:B----4-:R-:W-:-:S05]  /*04a0*/  FADD R17, R20, R17 ;  /* 0x0000001114117221 */ /* 0x010fca0000000000 */
[CC--:B------:R-:W-:Y:S02]  /*04b0*/  FSETP.GT.AND P1, PT, R17.reuse, R22.reuse, PT ;  /* 0x000000161100720b */ /* 0x0c0fe40003f24000 */
[----:B------:R-:W-:Y:S01]  /*04c0*/  FSETP.NAN.AND P2, PT, R17, R17, PT ;  /* 0x000000111100720b */ /* 0x000fe20003f48000 */
[----:B-----5:R-:W-:Y:S01]  /*04d0*/  FADD R19, R24, R19 ;  /* 0x0000001318137221 */ /* 0x020fe20000000000 */
[----:B------:R-:W-:Y:S01]  /*04e0*/  FADD R18, R21, R18 ;  /* 0x0000001215127221 */ /* 0x000fe20000000000 */
[----:B------:R-:W-:-:S04]  /*04f0*/  FSEL R2, R17, R22, P1 ;  /* 0x0000001611027208 */ /* 0x000fc80000800000 */
[CC--:B------:R-:W-:Y:S02]  /*0500*/  FSETP.GT.AND P1, PT, R18.reuse, R19.reuse, PT ;  /* 0x000000131200720b */ /* 0x0c0fe40003f24000 */
[----:B------:R-:W-:Y:S02]  /*0510*/  FSEL R2, R17, R2, P2 ;  /* 0x0000000211027208 */ /* 0x000fe40001000000 */
[C---:B------:R-:W-:Y:S02]  /*0520*/  FSETP.NAN.AND P2, PT, R18.reuse, R18, PT ;  /* 0x000000121200720b */ /* 0x040fe40003f48000 */
[----:B------:R-:W-:Y:S02]  /*0530*/  FSEL R3, R18, R19, P1 ;  /* 0x0000001312037208 */ /* 0x000fe40000800000 */
[----:B------:R-:W-:Y:S02]  /*0540*/  FSETP.NAN.AND P3, PT, R2, R2, PT ;  /* 0x000000020200720b */ /* 0x000fe40003f68000 */
[----:B------:R-:W-:Y:S01]  /*0550*/  FSEL R3, R18, R3, P2 ;  /* 0x0000000312037208 */ /* 0x000fe20001000000 */
[----:B---3--:R-:W-:-:S03]  /*0560*/  FADD R25, R28, R25 ;  /* 0x000000191c197221 */ /* 0x008fc60000000000 */
[----:B------:R-:W-:Y:S01]  /*0570*/  FSETP.NAN.AND P2, PT, R3, R3, PT ;  /* 0x000000030300720b */ /* 0x000fe20003f48000 */
[----:B------:R-:W-:Y:S01]  /*0580*/  FADD R26, R29, R26 ;  /* 0x0000001a1d1a7221 */ /* 0x000fe20000000000 */
[----:B------:R-:W-:-:S05]  /*0590*/  FSETP.GT.AND P1, PT, R2, R25, PT ;  /* 0x000000190200720b */ /* 0x000fca0003f24000 */
[----:B------:R-:W-:Y:S02]  /*05a0*/  @!P3 FSEL R2, R2, R25, P1 ;  /* 0x000000190202b208 */ /* 0x000fe40000800000 */
[C---:B------:R-:W-:Y:S02]  /*05b0*/  FSETP.GT.AND P1, PT, R3.reuse, R26, PT ;  /* 0x0000001a0300720b */ /* 0x040fe40003f24000 */
[----:B------:R-:W-:Y:S02]  /*05c0*/  FSETP.NAN.AND P3, PT, R2, R2, PT ;  /* 0x000000020200720b */ /* 0x000fe40003f68000 */
[----:B------:R-:W-:Y:S01]  /*05d0*/  @!P2 FSEL R3, R3, R26, P1 ;  /* 0x0000001a0303a208 */ /* 0x000fe20000800000 */
[----:B------:R-:W-:-:S03]  /*05e0*/  FADD R27, R27, R14 ;  /* 0x0000000e1b1b7221 */ /* 0x000fc60000000000 */
[----:B------:R-:W-:Y:S02]  /*05f0*/  FSETP.NAN.AND P2, PT, R3, R3, PT ;  /* 0x000000030300720b */ /* 0x000fe40003f48000 */
[----:B------:R-:W-:Y:S01]  /*0600*/  FSETP.GT.AND P1, PT, R2, R27, PT ;  /* 0x0000001b0200720b */ /* 0x000fe20003f24000 */
[----:B------:R-:W-:-:S04]  /*0610*/  FADD R10, R10, R15 ;  /* 0x0000000f0a0a7221 */ /* 0x000fc80000000000 */
[----:B------:R-:W-:Y:S02]  /*0620*/  @!P3 FSEL R2, R2, R27, P1 ;  /* 0x0000001b0202b208 */ /* 0x000fe40000800000 */
[----:B------:R-:W-:-:S04]  /*0630*/  FSETP.GT.AND P1, PT, R3, R10, PT ;  /* 0x0000000a0300720b */ /* 0x000fc80003f24000 */
[----:B------:R-:W-:Y:S01]  /*0640*/  @!P2 FSEL R3, R3, R10, P1 ;  /* 0x0000000a0303a208 */ /* 0x000fe20000800000 */
[----:B------:R-:W-:-:S04]  /*0650*/  FADD R17, R17, -R2 ;  /* 0x8000000211117221 */ /* 0x000fc80000000000 */
[----:B------:R-:W-:-:S04]  /*0660*/  FADD R18, R18, -R3 ;  /* 0x8000000312127221 */ /* 0x000fc80000000000 */
[----:B------:R-:W-:Y:S01]  /*0670*/  FMUL R18, R18, 1.4426950216293334961 ;  /* 0x3fb8aa3b12127820 */ /* 0x000fe20000400000 */
[----:B------:R-:W-:-:S04]  /*0680*/  FMUL R17, R17, 1.4426950216293334961 ;  /* 0x3fb8aa3b11117820 */ /* 0x000fc80000400000 */
[----:B------:R-:W-:Y:S02]  /*0690*/  FSETP.GEU.AND P6, PT, R18, -126, PT ;  /* 0xc2fc00001200780b */ /* 0x000fe40003fce000 */
[----:B------:R-:W-:Y:S01]  /*06a0*/  FSETP.GEU.AND P1, PT, R17, -126, PT ;  /* 0xc2fc00001100780b */ /* 0x000fe20003f2e000 */
[----:B------:R-:W-:Y:S01]  /*06b0*/  FADD R22, R22, -R2 ;  /* 0x8000000216167221 */ /* 0x000fe20000000000 */
[----:B------:R-:W-:-:S09]  /*06c0*/  FADD R19, R19, -R3 ;  /* 0x8000000313137221 */ /* 0x000fd20000000000 */
[----:B------:R-:W-:Y:S02]  /*06d0*/  @!P6 FMUL R18, R18, 0.5 ;  /* 0x3f0000001212e820 */ /* 0x000fe40000400000 */
[----:B------:R-:W-:-:S04]  /*06e0*/  @!P1 FMUL R17, R17, 0.5 ;  /* 0x3f00000011119820 */ /* 0x000fc80000400000 */
[----:B------:R-:W0:Y:S01]  /*06f0*/  MUFU.EX2 R18, R18 ;  /* 0x0000001200127308 */ /* 0x000e220000000800 */
[----:B------:R-:W-:Y:S01]  /*0700*/  FMUL R22, R22, 1.4426950216293334961 ;  /* 0x3fb8aa3b16167820 */ /* 0x000fe20000400000 */
[----:B------:R-:W-:Y:S01]  /*0710*/  FADD R25, R25, -R2 ;  /* 0x8000000219197221 */ /* 0x000fe20000000000 */
[----:B------:R-:W-:Y:S01]  /*0720*/  FMUL R19, R19, 1.4426950216293334961 ;  /* 0x3fb8aa3b13137820 */ /* 0x000fe20000400000 */
[----:B------:R-:W-:-:S04]  /*0730*/  FADD R26, R26, -R3 ;  /* 0x800000031a1a7221 */ /* 0x000fc80000000000 */
[----:B------:R-:W1:Y:S01]  /*0740*/  MUFU.EX2 R17, R17 ;  /* 0x0000001100117308 */ /* 0x000e620000000800 */
[----:B------:R-:W-:Y:S01]  /*0750*/  FSETP.GEU.AND P2, PT, R22, -126, PT ;  /* 0xc2fc00001600780b */ /* 0x000fe20003f4e000 */
[----:B------:R-:W-:Y:S01]  /*0760*/  FMUL R25, R25, 1.4426950216293334961 ;  /* 0x3fb8aa3b19197820 */ /* 0x000fe20000400000 */
[----:B------:R-:W-:Y:S01]  /*0770*/  FADD R27, R27, -R2 ;  /* 0x800000021b1b7221 */ /* 0x000fe20000000000 */
[----:B------:R-:W-:Y:S01]  /*0780*/  FMUL R26, R26, 1.4426950216293334961 ;  /* 0x3fb8aa3b1a1a7820 */ /* 0x000fe20000400000 */
[----:B------:R-:W-:Y:S01]  /*0790*/  FADD R10, R10, -R3 ;  /* 0x800000030a0a7221 */ /* 0x000fe20000000000 */
[----:B------:R-:W-:Y:S01]  /*07a0*/  FSETP.GEU.AND P5, PT, R19, -126, PT ;  /* 0xc2fc00001300780b */ /* 0x000fe20003fae000 */
[----:B------:R-:W-:Y:S01]  /*07b0*/  FMUL R27, R27, 1.4426950216293334961 ;  /* 0x3fb8aa3b1b1b7820 */ /* 0x000fe20000400000 */
[----:B0-----:R-:W-:Y:S01]  /*07c0*/  @!P6 FMUL R18, R18, R18 ;  /* 0x000000121212e220 */ /* 0x001fe20000400000 */
[----:B------:R-:W-:Y:S01]  /*07d0*/  FMUL R11, R10, 1.4426950216293334961 ;  /* 0x3fb8aa3b0a0b7820 */ /* 0x000fe20000400000 */
[----:B------:R-:W-:-:S02]  /*07e0*/  FSETP.GEU.AND P3, PT, R25, -126, PT ;  /* 0xc2fc00001900780b */ /* 0x000fc40003f6e000 */
[----:B------:R-:W-:Y:S02]  /*07f0*/  FSETP.GEU.AND P6, PT, R26, -126, PT ;  /* 0xc2fc00001a00780b */ /* 0x000fe40003fce000 */
[----:B------:R-:W-:Y:S01]  /*0800*/  FSETP.GEU.AND P4, PT, R27, -126, PT ;  /* 0xc2fc00001b00780b */ /* 0x000fe20003f8e000 */
[----:B-1----:R-:W-:Y:S01]  /*0810*/  @!P1 FMUL R17, R17, R17 ;  /* 0x0000001111119220 */ /* 0x002fe20000400000 */
[----:B------:R-:W-:Y:S01]  /*0820*/  FSETP.GEU.AND P1, PT, R11, -126, PT ;  /* 0xc2fc00000b00780b */ /* 0x000fe20003f2e000 */
[----:B------:R-:W-:Y:S02]  /*0830*/  @!P2 FMUL R22, R22, 0.5 ;  /* 0x3f0000001616a820 */ /* 0x000fe40000400000 */
[----:B------:R-:W-:-:S04]  /*0840*/  @!P5 FMUL R19, R19, 0.5 ;  /* 0x3f0000001313d820 */ /* 0x000fc80000400000 */
[----:B------:R-:W0:Y:S01]  /*0850*/  MUFU.EX2 R22, R22 ;  /* 0x0000001600167308 */ /* 0x000e220000000800 */
[----:B------:R-:W-:Y:S01]  /*0860*/  @!P3 FMUL R25, R25, 0.5 ;  /* 0x3f0000001919b820 */ /* 0x000fe20000400000 */
[----:B------:R-:W-:Y:S02]  /*0870*/  @!P6 FMUL R26, R26, 0.5 ;  /* 0x3f0000001a1ae820 */ /* 0x000fe40000400000 */
[----:B------:R-:W-:-:S04]  /*0880*/  @!P4 FMUL R27, R27, 0.5 ;  /* 0x3f0000001b1bc820 */ /* 0x000fc80000400000 */
[----:B------:R-:W1:Y:S01]  /*0890*/  MUFU.EX2 R9, R19 ;  /* 0x0000001300097308 */ /* 0x000e620000000800 */
[----:B------:R-:W-:-:S07]  /*08a0*/  @!P1 FMUL R11, R11, 0.5 ;  /* 0x3f0000000b0b9820 */ /* 0x000fce0000400000 */
[----:B------:R-:W2:Y:S08]  /*08b0*/  MUFU.EX2 R8, R25 ;  /* 0x0000001900087308 */ /* 0x000eb00000000800 */
[----:B------:R-:W3:Y:S01]  /*08c0*/  MUFU.EX2 R10, R26 ;  /* 0x0000001a000a7308 */ /* 0x000ee20000000800 */
[----:B0-----:R-:W-:-:S07]  /*08d0*/  @!P2 FMUL R22, R22, R22 ;  /* 0x000000161616a220 */ /* 0x001fce0000400000 */
[----:B------:R-:W0:Y:S01]  /*08e0*/  MUFU.EX2 R12, R27 ;  /* 0x0000001b000c7308 */ /* 0x000e220000000800 */
[----:B-1----:R-:W-:-:S07]  /*08f0*/  @!P5 FMUL R9, R9, R9 ;  /* 0x000000090909d220 */ /* 0x002fce0000400000 */
[----:B------:R-:W1:Y:S01]  /*0900*/  MUFU.EX2 R14, R11 ;  /* 0x0000000b000e7308 */ /* 0x000e620000000800 */
[----:B------:R-:W-:Y:S01]  /*0910*/  FADD R17, R17, R22 ;  /* 0x0000001611117221 */ /* 0x000fe20000000000 */
[----:B------:R-:W-:Y:S01]  /*0920*/  FADD R9, R18, R9 ;  /* 0x0000000912097221 */ /* 0x000fe20000000000 */
[----:B--2---:R-:W-:Y:S01]  /*0930*/  @!P3 FMUL R8, R8, R8 ;  /* 0x000000080808b220 */ /* 0x004fe20000400000 */
[----:B---3--:R-:W-:Y:S01]  /*0940*/  @!P6 FMUL R10, R10, R10 ;  /* 0x0000000a0a0ae220 */ /* 0x008fe20000400000 */
[----:B------:R2:W-:Y:S02]  /*0950*/  @!P0 STG.E.64 desc[UR4][R4.64], R2 ;  /* 0x0000000204008986 */ /* 0x0005e4000c101b04 */
[----:B------:R-:W-:Y:S01]  /*0960*/  FADD R17, R17, R8 ;  /* 0x0000000811117221 */ /* 0x000fe20000000000 */
[----:B------:R-:W-:Y:S01]  /*0970*/  FADD R9, R9, R10 ;  /* 0x0000000a09097221 */ /* 0x000fe20000000000 */
[----:B0-----:R-:W-:Y:S01]  /*0980*/  @!P4 FMUL R12, R12, R12 ;  /* 0x0000000c0c0cc220 */ /* 0x001fe20000400000 */
[----:B-1----:R-:W-:-:S03]  /*0990*/  @!P1 FMUL R14, R14, R14 ;  /* 0x0000000e0e0e9220 */ /* 0x002fc60000400000 */
[----:B------:R-:W-:Y:S01]  /*09a0*/  FADD R8, R17, R12 ;  /* 0x0000000c11087221 */ /* 0x000fe20000000000 */
[----:B------:R-:W-:Y:S01]  /*09b0*/  FADD R9, R9, R14 ;  /* 0x0000000e09097221 */ /* 0x000fe20000000000 */
[----:B--2---:R-:W-:Y:S06]  /*09c0*/  @P0 EXIT ;  /* 0x000000000000094d */ /* 0x004fec0003800000 */
[----:B------:R-:W-:Y:S01]  /*09d0*/  STG.E.64 desc[UR4][R6.64], R8 ;  /* 0x0000000806007986 */ /* 0x000fe2000c101b04 */
[----:B------:R-:W-:Y:S05]  /*09e0*/  EXIT ;  /* 0x000000000000794d */ /* 0x000fea0003800000 */
.L_x_0:
[----:B------:R-:W-:-:S00]  /*09f0*/  BRA `(.L_x_0) ;  /* 0xfffffffc00fc7947 */ /* 0x000fc0000383ffff */
[----:B------:R-:W-:-:S00]  /*0a00*/  NOP ;  /* 0x0000000000007918 */ /* 0x000fc00000000000 */
[----:B------:R-:W-:-:S00]  /*0a10*/  NOP ;  /* 0x0000000000007918 */ /* 0x000fc00000000000 */
[----:B------:R-:W-:-:S00]  /*0a20*/  NOP ;  /* 0x0000000000007918 */ /* 0x000fc00000000000 */
[----:B------:R-:W-:-:S00]  /*0a30*/  NOP ;  /* 0x0000000000007918 */ /* 0x000fc00000000000 */
[----:B------:R-:W-:-:S00]  /*0a40*/  NOP ;  /* 0x0000000000007918 */ /* 0x000fc00000000000 */
[----:B------:R-:W-:-:S00]  /*0a50*/  NOP ;  /* 0x0000000000007918 */ /* 0x000fc00000000000 */
[----:B------:R-:W-:-:S00]  /*0a60*/  NOP ;  /* 0x0000000000007918 */ /* 0x000fc00000000000 */
[----:B------:R-:W-:-:S00]  /*0a70*/  NOP ;  /* 0x0000000000007918 */ /* 0x000fc00000000000 */
.L_x_1:


//--------------------- .nv.constant0.triton_poi_fused__softmax_add_2 --------------------------
	.section	.nv.constant0.triton_poi_fused__softmax_add_2,"a",@progbits
	.sectionflags	@""
	.align	4
.nv.constant0.triton_poi_fused__softmax_add_2:
	.zero		564
